//
// Generated by NVIDIA NVVM Compiler
//
// Compiler Build ID: CL-36424714
// Cuda compilation tools, release 13.0, V13.0.88
// Based on NVVM 20.0.0
//

.version 9.0
.target sm_100
.address_size 64

	// .globl	pointwise_tvm
// _ZZ13pointwise_tvmE8X_shared has been demoted
// _ZZ13pointwise_tvmE8K_shared has been demoted
// _ZZ24default_function_kernel0E8X_shared has been demoted
// _ZZ24default_function_kernel0E8K_shared has been demoted

.visible .entry pointwise_tvm(
	.param .u64 .ptr .align 1 pointwise_tvm_param_0,
	.param .u64 .ptr .align 1 pointwise_tvm_param_1,
	.param .u64 .ptr .align 1 pointwise_tvm_param_2
)
.maxntid 128
{
	.reg .pred 	%p<12>;
	.reg .b32 	%r<58>;
	.reg .b32 	%f<112>;
	.reg .b64 	%rd<18>;
	// demoted variable
	.shared .align 4 .b8 _ZZ13pointwise_tvmE8X_shared[256];
	// demoted variable
	.shared .align 4 .b8 _ZZ13pointwise_tvmE8K_shared[256];
	ld.param.u64 	%rd6, [pointwise_tvm_param_1];
	cvta.to.global.u64 	%rd7, %rd6;
	mov.u32 	%r13, %tid.y;
	shl.b32 	%r14, %r13, 1;
	mov.u32 	%r15, %tid.x;
	add.s32 	%r16, %r14, %r15;
	shr.u32 	%r17, %r16, 3;
	mov.u32 	%r1, %tid.z;
	add.s32 	%r18, %r17, %r1;
	setp.gt.u32 	%p3, %r18, 7;
	shl.b32 	%r19, %r1, 3;
	add.s32 	%r20, %r16, %r19;
	setp.gt.u32 	%p4, %r20, 63;
	setp.gt.u32 	%p6, %r16, 7;
	setp.gt.u32 	%p7, %r15, 1;
	or.pred  	%p8, %p7, %p6;
	mov.u32 	%r21, %ctaid.y;
	shl.b32 	%r2, %r21, 9;
	shl.b32 	%r22, %r1, 6;
	mov.u32 	%r23, %ctaid.x;
	shl.b32 	%r3, %r23, 3;
	shl.b32 	%r24, %r1, 9;
	shl.b32 	%r4, %r13, 7;
	add.s32 	%r25, %r24, %r4;
	shl.b32 	%r26, %r15, 6;
	add.s32 	%r27, %r25, %r26;
	shl.b32 	%r28, %r20, 2;
	mov.u32 	%r29, _ZZ13pointwise_tvmE8K_shared;
	add.s32 	%r5, %r29, %r28;
	shl.b32 	%r6, %r15, 1;
	or.pred  	%p10, %p3, %p4;
	or.pred  	%p1, %p10, %p8;
	or.pred  	%p2, %p4, %p8;
	mul.wide.u32 	%rd8, %r27, 4;
	add.s64 	%rd17, %rd7, %rd8;
	or.b32  	%r30, %r15, %r2;
	add.s32 	%r31, %r30, %r22;
	add.s32 	%r32, %r31, %r3;
	add.s32 	%r56, %r32, %r14;
	mov.b32 	%r57, 0;
	mov.f32 	%f80, 0f00000000;
	mov.f32 	%f81, %f80;
	mov.f32 	%f82, %f80;
	mov.f32 	%f83, %f80;
	mov.f32 	%f84, %f80;
	mov.f32 	%f85, %f80;
	mov.f32 	%f86, %f80;
	mov.f32 	%f87, %f80;
	mov.f32 	%f88, %f80;
	mov.f32 	%f89, %f80;
	mov.f32 	%f90, %f80;
	mov.f32 	%f91, %f80;
	mov.f32 	%f92, %f80;
	mov.f32 	%f93, %f80;
	mov.f32 	%f94, %f80;
	mov.f32 	%f95, %f80;
	mov.f32 	%f96, %f80;
	mov.f32 	%f97, %f80;
	mov.f32 	%f98, %f80;
	mov.f32 	%f99, %f80;
	mov.f32 	%f100, %f80;
	mov.f32 	%f101, %f80;
	mov.f32 	%f102, %f80;
	mov.f32 	%f103, %f80;
	mov.f32 	%f104, %f80;
	mov.f32 	%f105, %f80;
	mov.f32 	%f106, %f80;
	mov.f32 	%f107, %f80;
	mov.f32 	%f108, %f80;
	mov.f32 	%f109, %f80;
	mov.f32 	%f110, %f80;
	mov.f32 	%f111, %f80;
$L__BB0_1:
	bar.sync 	0;
	@%p1 bra 	$L__BB0_3;
	ld.param.u64 	%rd15, [pointwise_tvm_param_0];
	cvta.to.global.u64 	%rd9, %rd15;
	mul.wide.u32 	%rd10, %r56, 4;
	add.s64 	%rd11, %rd9, %rd10;
	ld.global.nc.f32 	%f66, [%rd11];
	mov.u32 	%r33, %tid.y;
	shl.b32 	%r34, %r33, 1;
	mov.u32 	%r35, %tid.x;
	add.s32 	%r36, %r34, %r35;
	shl.b32 	%r37, %r1, 3;
	add.s32 	%r38, %r36, %r37;
	shl.b32 	%r39, %r38, 2;
	mov.u32 	%r40, _ZZ13pointwise_tvmE8X_shared;
	add.s32 	%r41, %r40, %r39;
	st.shared.f32 	[%r41], %f66;
$L__BB0_3:
	@%p2 bra 	$L__BB0_5;
	ld.global.nc.f32 	%f67, [%rd17];
	st.shared.f32 	[%r5], %f67;
$L__BB0_5:
	bar.sync 	0;
	mov.u32 	%r42, %tid.y;
	shl.b32 	%r43, %r42, 4;
	add.s32 	%r44, %r6, %r43;
	shl.b32 	%r45, %r44, 2;
	mov.u32 	%r46, _ZZ13pointwise_tvmE8X_shared;
	add.s32 	%r47, %r46, %r45;
	ld.shared.f32 	%f68, [%r47];
	ld.shared.f32 	%f69, [%r47+4];
	ld.shared.f32 	%f70, [%r47+32];
	ld.shared.f32 	%f71, [%r47+36];
	shl.b32 	%r48, %r1, 5;
	mov.u32 	%r49, _ZZ13pointwise_tvmE8K_shared;
	add.s32 	%r50, %r49, %r48;
	ld.shared.f32 	%f72, [%r50];
	ld.shared.f32 	%f73, [%r50+4];
	ld.shared.f32 	%f74, [%r50+8];
	ld.shared.f32 	%f75, [%r50+12];
	ld.shared.f32 	%f76, [%r50+16];
	ld.shared.f32 	%f77, [%r50+20];
	ld.shared.f32 	%f78, [%r50+24];
	ld.shared.f32 	%f79, [%r50+28];
	fma.rn.f32 	%f99, %f68, %f72, %f99;
	fma.rn.f32 	%f98, %f69, %f72, %f98;
	fma.rn.f32 	%f97, %f70, %f72, %f97;
	fma.rn.f32 	%f96, %f71, %f72, %f96;
	fma.rn.f32 	%f95, %f68, %f73, %f95;
	fma.rn.f32 	%f94, %f69, %f73, %f94;
	fma.rn.f32 	%f93, %f70, %f73, %f93;
	fma.rn.f32 	%f92, %f71, %f73, %f92;
	fma.rn.f32 	%f91, %f68, %f74, %f91;
	fma.rn.f32 	%f90, %f69, %f74, %f90;
	fma.rn.f32 	%f89, %f70, %f74, %f89;
	fma.rn.f32 	%f88, %f71, %f74, %f88;
	fma.rn.f32 	%f87, %f68, %f75, %f87;
	fma.rn.f32 	%f86, %f69, %f75, %f86;
	fma.rn.f32 	%f85, %f70, %f75, %f85;
	fma.rn.f32 	%f84, %f71, %f75, %f84;
	fma.rn.f32 	%f83, %f68, %f76, %f83;
	fma.rn.f32 	%f82, %f69, %f76, %f82;
	fma.rn.f32 	%f81, %f70, %f76, %f81;
	fma.rn.f32 	%f80, %f71, %f76, %f80;
	fma.rn.f32 	%f100, %f68, %f77, %f100;
	fma.rn.f32 	%f101, %f69, %f77, %f101;
	fma.rn.f32 	%f102, %f70, %f77, %f102;
	fma.rn.f32 	%f103, %f71, %f77, %f103;
	fma.rn.f32 	%f104, %f68, %f78, %f104;
	fma.rn.f32 	%f105, %f69, %f78, %f105;
	fma.rn.f32 	%f106, %f70, %f78, %f106;
	fma.rn.f32 	%f107, %f71, %f78, %f107;
	fma.rn.f32 	%f108, %f68, %f79, %f108;
	fma.rn.f32 	%f109, %f69, %f79, %f109;
	fma.rn.f32 	%f110, %f70, %f79, %f110;
	fma.rn.f32 	%f111, %f71, %f79, %f111;
	add.s32 	%r57, %r57, 1;
	add.s64 	%rd17, %rd17, 4;
	add.s32 	%r56, %r56, 4096;
	setp.ne.s32 	%p11, %r57, 64;
	@%p11 bra 	$L__BB0_1;
	ld.param.u64 	%rd16, [pointwise_tvm_param_2];
	cvta.to.global.u64 	%rd12, %rd16;
	shl.b32 	%r51, %r1, 15;
	add.s32 	%r52, %r2, %r51;
	add.s32 	%r53, %r52, %r4;
	add.s32 	%r54, %r53, %r3;
	add.s32 	%r55, %r54, %r6;
	mul.wide.u32 	%rd13, %r55, 4;
	add.s64 	%rd14, %rd12, %rd13;
	st.global.f32 	[%rd14], %f99;
	st.global.f32 	[%rd14+4], %f98;
	st.global.f32 	[%rd14+256], %f97;
	st.global.f32 	[%rd14+260], %f96;
	st.global.f32 	[%rd14+16384], %f95;
	st.global.f32 	[%rd14+16388], %f94;
	st.global.f32 	[%rd14+16640], %f93;
	st.global.f32 	[%rd14+16644], %f92;
	st.global.f32 	[%rd14+32768], %f91;
	st.global.f32 	[%rd14+32772], %f90;
	st.global.f32 	[%rd14+33024], %f89;
	st.global.f32 	[%rd14+33028], %f88;
	st.global.f32 	[%rd14+49152], %f87;
	st.global.f32 	[%rd14+49156], %f86;
	st.global.f32 	[%rd14+49408], %f85;
	st.global.f32 	[%rd14+49412], %f84;
	st.global.f32 	[%rd14+65536], %f83;
	st.global.f32 	[%rd14+65540], %f82;
	st.global.f32 	[%rd14+65792], %f81;
	st.global.f32 	[%rd14+65796], %f80;
	st.global.f32 	[%rd14+81920], %f100;
	st.global.f32 	[%rd14+81924], %f101;
	st.global.f32 	[%rd14+82176], %f102;
	st.global.f32 	[%rd14+82180], %f103;
	st.global.f32 	[%rd14+98304], %f104;
	st.global.f32 	[%rd14+98308], %f105;
	st.global.f32 	[%rd14+98560], %f106;
	st.global.f32 	[%rd14+98564], %f107;
	st.global.f32 	[%rd14+114688], %f108;
	st.global.f32 	[%rd14+114692], %f109;
	st.global.f32 	[%rd14+114944], %f110;
	st.global.f32 	[%rd14+114948], %f111;
	ret;

}
	// .globl	default_function_kernel0
.visible .entry default_function_kernel0(
	.param .u64 .ptr .align 1 default_function_kernel0_param_0,
	.param .u64 .ptr .align 1 default_function_kernel0_param_1,
	.param .u64 .ptr .align 1 default_function_kernel0_param_2
)
.maxntid 128
{
	.reg .pred 	%p<14>;
	.reg .b32 	%r<56>;
	.reg .b32 	%f<56>;
	.reg .b64 	%rd<20>;
	// demoted variable
	.shared .align 4 .b8 _ZZ24default_function_kernel0E8X_shared[64];
	// demoted variable
	.shared .align 4 .b8 _ZZ24default_function_kernel0E8K_shared[256];
	ld.param.u64 	%rd6, [default_function_kernel0_param_0];
	ld.param.u64 	%rd7, [default_function_kernel0_param_1];
	cvta.to.global.u64 	%rd8, %rd7;
	cvta.to.global.u64 	%rd1, %rd6;
	mov.u32 	%r1, %tid.z;
	shl.b32 	%r15, %r1, 1;
	mov.u32 	%r2, %tid.x;
	mov.u32 	%r3, %tid.y;
	add.s32 	%r16, %r3, %r2;
	add.s32 	%r17, %r16, %r15;
	setp.gt.u32 	%p3, %r17, 15;
	setp.gt.u32 	%p4, %r16, 1;
	setp.ne.s32 	%p5, %r2, 0;
	or.pred  	%p6, %p5, %p4;
	mov.u32 	%r18, %ctaid.y;
	shl.b32 	%r4, %r18, 8;
	add.s32 	%r19, %r15, %r3;
	shl.b32 	%r20, %r19, 4;
	and.b32  	%r21, %r20, 192;
	mov.u32 	%r22, %ctaid.x;
	shl.b32 	%r5, %r22, 2;
	and.b32  	%r23, %r19, 3;
	shl.b32 	%r24, %r19, 2;
	mov.u32 	%r25, _ZZ24default_function_kernel0E8X_shared;
	add.s32 	%r6, %r25, %r24;
	shl.b32 	%r26, %r1, 3;
	add.s32 	%r27, %r16, %r3;
	add.s32 	%r28, %r27, %r26;
	setp.gt.u32 	%p8, %r28, 63;
	setp.gt.u32 	%p9, %r27, 7;
	setp.gt.u32 	%p10, %r2, 1;
	or.pred  	%p11, %p10, %p9;
	shl.b32 	%r29, %r1, 9;
	shl.b32 	%r30, %r3, 7;
	shl.b32 	%r31, %r2, 6;
	shl.b32 	%r32, %r28, 2;
	mov.u32 	%r33, _ZZ24default_function_kernel0E8K_shared;
	add.s32 	%r7, %r33, %r32;
	shl.b32 	%r34, %r3, 1;
	add.s32 	%r35, %r27, %r34;
	shl.b32 	%r36, %r35, 2;
	add.s32 	%r8, %r25, %r36;
	or.pred  	%p1, %p3, %p6;
	or.pred  	%p2, %p8, %p11;
	or.b32  	%r37, %r4, %r21;
	add.s32 	%r38, %r37, %r5;
	or.b32  	%r54, %r38, %r23;
	add.s32 	%r39, %r29, %r30;
	add.s32 	%r40, %r39, %r31;
	mul.wide.u32 	%rd9, %r40, 4;
	add.s64 	%rd10, %rd9, %rd8;
	add.s64 	%rd19, %rd10, 4;
	mov.b32 	%r55, 0;
	mov.f32 	%f48, 0f00000000;
	mov.f32 	%f49, %f48;
	mov.f32 	%f50, %f48;
	mov.f32 	%f51, %f48;
	mov.f32 	%f52, %f48;
	mov.f32 	%f53, %f48;
	mov.f32 	%f54, %f48;
	mov.f32 	%f55, %f48;
$L__BB1_1:
	bar.sync 	0;
	@%p1 bra 	$L__BB1_3;
	mul.wide.u32 	%rd11, %r54, 4;
	add.s64 	%rd12, %rd1, %rd11;
	ld.global.nc.f32 	%f26, [%rd12];
	st.shared.f32 	[%r6], %f26;
$L__BB1_3:
	@%p2 bra 	$L__BB1_5;
	ld.global.nc.f32 	%f27, [%rd19+-4];
	st.shared.f32 	[%r7], %f27;
$L__BB1_5:
	bar.sync 	0;
	ld.shared.f32 	%f28, [%r8];
	shl.b32 	%r41, %r1, 5;
	mov.u32 	%r42, _ZZ24default_function_kernel0E8K_shared;
	add.s32 	%r43, %r42, %r41;
	ld.shared.f32 	%f29, [%r43];
	ld.shared.f32 	%f30, [%r43+4];
	ld.shared.f32 	%f31, [%r43+8];
	ld.shared.f32 	%f32, [%r43+12];
	ld.shared.f32 	%f33, [%r43+16];
	ld.shared.f32 	%f34, [%r43+20];
	ld.shared.f32 	%f35, [%r43+24];
	ld.shared.f32 	%f36, [%r43+28];
	fma.rn.f32 	%f9, %f28, %f29, %f55;
	fma.rn.f32 	%f10, %f28, %f30, %f54;
	fma.rn.f32 	%f11, %f28, %f31, %f53;
	fma.rn.f32 	%f12, %f28, %f32, %f52;
	fma.rn.f32 	%f13, %f28, %f33, %f51;
	fma.rn.f32 	%f14, %f28, %f34, %f50;
	fma.rn.f32 	%f15, %f28, %f35, %f49;
	fma.rn.f32 	%f16, %f28, %f36, %f48;
	bar.sync 	0;
	@%p1 bra 	$L__BB1_7;
	add.s32 	%r44, %r54, 4096;
	mul.wide.u32 	%rd13, %r44, 4;
	add.s64 	%rd14, %rd1, %rd13;
	ld.global.nc.f32 	%f37, [%rd14];
	st.shared.f32 	[%r6], %f37;
$L__BB1_7:
	@%p2 bra 	$L__BB1_9;
	ld.global.nc.f32 	%f38, [%rd19];
	st.shared.f32 	[%r7], %f38;
$L__BB1_9:
	bar.sync 	0;
	ld.shared.f32 	%f39, [%r8];
	shl.b32 	%r45, %r1, 5;
	mov.u32 	%r46, _ZZ24default_function_kernel0E8K_shared;
	add.s32 	%r47, %r46, %r45;
	ld.shared.f32 	%f40, [%r47];
	ld.shared.f32 	%f41, [%r47+4];
	ld.shared.f32 	%f42, [%r47+8];
	ld.shared.f32 	%f43, [%r47+12];
	ld.shared.f32 	%f44, [%r47+16];
	ld.shared.f32 	%f45, [%r47+20];
	ld.shared.f32 	%f46, [%r47+24];
	ld.shared.f32 	%f47, [%r47+28];
	fma.rn.f32 	%f55, %f39, %f40, %f9;
	fma.rn.f32 	%f54, %f39, %f41, %f10;
	fma.rn.f32 	%f53, %f39, %f42, %f11;
	fma.rn.f32 	%f52, %f39, %f43, %f12;
	fma.rn.f32 	%f51, %f39, %f44, %f13;
	fma.rn.f32 	%f50, %f39, %f45, %f14;
	fma.rn.f32 	%f49, %f39, %f46, %f15;
	fma.rn.f32 	%f48, %f39, %f47, %f16;
	add.s32 	%r55, %r55, 2;
	add.s32 	%r54, %r54, 8192;
	add.s64 	%rd19, %rd19, 8;
	setp.ne.s32 	%p13, %r55, 64;
	@%p13 bra 	$L__BB1_1;
	ld.param.u64 	%rd18, [default_function_kernel0_param_2];
	shl.b32 	%r48, %r1, 15;
	shl.b32 	%r49, %r3, 6;
	or.b32  	%r50, %r48, %r2;
	add.s32 	%r51, %r50, %r4;
	add.s32 	%r52, %r51, %r49;
	add.s32 	%r53, %r52, %r5;
	cvta.to.global.u64 	%rd15, %rd18;
	mul.wide.u32 	%rd16, %r53, 4;
	add.s64 	%rd17, %rd15, %rd16;
	st.global.f32 	[%rd17], %f55;
	st.global.f32 	[%rd17+16384], %f54;
	st.global.f32 	[%rd17+32768], %f53;
	st.global.f32 	[%rd17+49152], %f52;
	st.global.f32 	[%rd17+65536], %f51;
	st.global.f32 	[%rd17+81920], %f50;
	st.global.f32 	[%rd17+98304], %f49;
	st.global.f32 	[%rd17+114688], %f48;
	ret;

}


// ===== COMPILED SASS (sm_100) =====

	.target	sm_100

	.elftype	@"ET_EXEC"


//--------------------- .note.nv.tkinfo           --------------------------
	.section	.note.nv.tkinfo,"",@"SHT_NOTE"
	.sectionflags	@"SHF_NOTE_NV_TKINFO"
	.tkinfo
        /*0018*/ 	.word	0x00000002
        /*0030*/ 	.string	""
        /*0030*/ 	.string	"ptxas"
        /*0030*/ 	.string	"Cuda compilation tools, release 13.0, V13.0.88"
        /*0030*/ 	.string	"Build cuda_13.0.r13.0/compiler.36424714_0"
        /*0030*/ 	.string	"-arch sm_100 -m 64 "



//--------------------- .note.nv.cuinfo           --------------------------
	.section	.note.nv.cuinfo,"",@"SHT_NOTE"
	.sectionflags	@"SHF_NOTE_NV_CUINFO"
        /*0018*/ 	.short	0x0002
        /*001a*/ 	.short	0x0064
        /*001c*/ 	.short	0x0082
	.zero		2


//--------------------- .nv.info                  --------------------------
	.section	.nv.info,"",@"SHT_CUDA_INFO"
	.align	4


	//----- nvinfo : EIATTR_REGCOUNT
	.align		4
        /*0000*/ 	.byte	0x04, 0x2f
        /*0002*/ 	.short	(.L_1 - .L_0)
	.align		4
.L_0:
        /*0004*/ 	.word	index@(pointwise_tvm)
        /*0008*/ 	.word	0x00000038


	//----- nvinfo : EIATTR_FRAME_SIZE
	.align		4
.L_1:
        /*000c*/ 	.byte	0x04, 0x11
        /*000e*/ 	.short	(.L_3 - .L_2)
	.align		4
.L_2:
        /*0010*/ 	.word	index@(pointwise_tvm)
        /*0014*/ 	.word	0x00000000


	//----- nvinfo : EIATTR_REGCOUNT
	.align		4
.L_3:
        /*0018*/ 	.byte	0x04, 0x2f
        /*001a*/ 	.short	(.L_5 - .L_4)
	.align		4
.L_4:
        /*001c*/ 	.word	index@(default_function_kernel0)
        /*0020*/ 	.word	0x00000020


	//----- nvinfo : EIATTR_FRAME_SIZE
	.align		4
.L_5:
        /*0024*/ 	.byte	0x04, 0x11
        /*0026*/ 	.short	(.L_7 - .L_6)
	.align		4
.L_6:
        /*0028*/ 	.word	index@(default_function_kernel0)
        /*002c*/ 	.word	0x00000000


	//----- nvinfo : EIATTR_MIN_STACK_SIZE
	.align		4
.L_7:
        /*0030*/ 	.byte	0x04, 0x12
        /*0032*/ 	.short	(.L_9 - .L_8)
	.align		4
.L_8:
        /*0034*/ 	.word	index@(default_function_kernel0)
        /*0038*/ 	.word	0x00000000


	//----- nvinfo : EIATTR_MIN_STACK_SIZE
	.align		4
.L_9:
        /*003c*/ 	.byte	0x04, 0x12
        /*003e*/ 	.short	(.L_11 - .L_10)
	.align		4
.L_10:
        /*0040*/ 	.word	index@(pointwise_tvm)
        /*0044*/ 	.word	0x00000000
.L_11:


//--------------------- .nv.compat                --------------------------
	.section	.nv.compat,"",@"SHT_CUDA_COMPAT_INFO"
	.align	4
        /*0000*/ 	.byte	0x02, 0x09, 0x00, 0x00, 0x02, 0x02, 0x01, 0x00, 0x02, 0x05, 0x05, 0x00, 0x03, 0x07, 0x01, 0x01
        /*0010*/ 	.byte	0x02, 0x03, 0x00, 0x00, 0x02, 0x06, 0x01, 0x00, 0x04, 0x0b, 0x08, 0x00, 0x09, 0x00, 0x00, 0x00
        /*0020*/ 	.byte	0x00, 0x00, 0x00, 0x00


//--------------------- .nv.info.default_function_kernel0 --------------------------
	.section	.nv.info.default_function_kernel0,"",@"SHT_CUDA_INFO"
	.sectionflags	@""
	.align	4


	//----- nvinfo : EIATTR_CUDA_API_VERSION
	.align		4
        /*0000*/ 	.byte	0x04, 0x37
        /*0002*/ 	.short	(.L_13 - .L_12)
.L_12:
        /*0004*/ 	.word	0x00000082


	//----- nvinfo : EIATTR_KPARAM_INFO
	.align		4
.L_13:
        /*0008*/ 	.byte	0x04, 0x17
        /*000a*/ 	.short	(.L_15 - .L_14)
.L_14:
        /*000c*/ 	.word	0x00000000
        /*0010*/ 	.short	0x0002
        /*0012*/ 	.short	0x0010
        /*0014*/ 	.byte	0x00, 0xf5, 0x21, 0x00


	//----- nvinfo : EIATTR_KPARAM_INFO
	.align		4
.L_15:
        /*0018*/ 	.byte	0x04, 0x17
        /*001a*/ 	.short	(.L_17 - .L_16)
.L_16:
        /*001c*/ 	.word	0x00000000
        /*0020*/ 	.short	0x0001
        /*0022*/ 	.short	0x0008
        /*0024*/ 	.byte	0x00, 0xf5, 0x21, 0x00


	//----- nvinfo : EIATTR_KPARAM_INFO
	.align		4
.L_17:
        /*0028*/ 	.byte	0x04, 0x17
        /*002a*/ 	.short	(.L_19 - .L_18)
.L_18:
        /*002c*/ 	.word	0x00000000
        /*0030*/ 	.short	0x0000
        /*0032*/ 	.short	0x0000
        /*0034*/ 	.byte	0x00, 0xf5, 0x21, 0x00


	//----- nvinfo : EIATTR_SPARSE_MMA_MASK
	.align		4
.L_19:
        /*0038*/ 	.byte	0x03, 0x50
        /*003a*/ 	.short	0x0000


	//----- nvinfo : EIATTR_MAXREG_COUNT
	.align		4
        /*003c*/ 	.byte	0x03, 0x1b
        /*003e*/ 	.short	0x00ff


	//----- nvinfo : EIATTR_NUM_BARRIERS
	.align		4
        /*0040*/ 	.byte	0x02, 0x4c
        /*0042*/ 	.byte	0x01
	.zero		1


	//----- nvinfo : EIATTR_MERCURY_ISA_VERSION
	.align		4
        /*0044*/ 	.byte	0x03, 0x5f
        /*0046*/ 	.short	0x0101


	//----- nvinfo : EIATTR_VRC_CTA_INIT_COUNT
	.align		4
        /*0048*/ 	.byte	0x02, 0x4a
	.zero		1
	.zero		1


	//----- nvinfo : EIATTR_EXIT_INSTR_OFFSETS
	.align		4
        /*004c*/ 	.byte	0x04, 0x1c
        /*004e*/ 	.short	(.L_21 - .L_20)


	//   ....[0]....
.L_20:
        /*0050*/ 	.word	0x00000720


	//----- nvinfo : EIATTR_MAX_THREADS
	.align		4
.L_21:
        /*0054*/ 	.byte	0x04, 0x05
        /*0056*/ 	.short	(.L_23 - .L_22)
.L_22:
        /*0058*/ 	.word	0x00000080
        /*005c*/ 	.word	0x00000001
        /*0060*/ 	.word	0x00000001


	//----- nvinfo : EIATTR_CBANK_PARAM_SIZE
	.align		4
.L_23:
        /*0064*/ 	.byte	0x03, 0x19
        /*0066*/ 	.short	0x0018


	//----- nvinfo : EIATTR_PARAM_CBANK
	.align		4
        /*0068*/ 	.byte	0x04, 0x0a
        /*006a*/ 	.short	(.L_25 - .L_24)
	.align		4
.L_24:
        /*006c*/ 	.word	index@(.nv.constant0.default_function_kernel0)
        /*0070*/ 	.short	0x0380
        /*0072*/ 	.short	0x0018


	//----- nvinfo : EIATTR_SW_WAR
	.align		4
.L_25:
        /*0074*/ 	.byte	0x04, 0x36
        /*0076*/ 	.short	(.L_27 - .L_26)
.L_26:
        /*0078*/ 	.word	0x00000008
.L_27:


//--------------------- .nv.info.pointwise_tvm    --------------------------
	.section	.nv.info.pointwise_tvm,"",@"SHT_CUDA_INFO"
	.sectionflags	@""
	.align	4


	//----- nvinfo : EIATTR_CUDA_API_VERSION
	.align		4
        /*0000*/ 	.byte	0x04, 0x37
        /*0002*/ 	.short	(.L_29 - .L_28)
.L_28:
        /*0004*/ 	.word	0x00000082


	//----- nvinfo : EIATTR_KPARAM_INFO
	.align		4
.L_29:
        /*0008*/ 	.byte	0x04, 0x17
        /*000a*/ 	.short	(.L_31 - .L_30)
.L_30:
        /*000c*/ 	.word	0x00000000
        /*0010*/ 	.short	0x0002
        /*0012*/ 	.short	0x0010
        /*0014*/ 	.byte	0x00, 0xf5, 0x21, 0x00


	//----- nvinfo : EIATTR_KPARAM_INFO
	.align		4
.L_31:
        /*0018*/ 	.byte	0x04, 0x17
        /*001a*/ 	.short	(.L_33 - .L_32)
.L_32:
        /*001c*/ 	.word	0x00000000
        /*0020*/ 	.short	0x0001
        /*0022*/ 	.short	0x0008
        /*0024*/ 	.byte	0x00, 0xf5, 0x21, 0x00


	//----- nvinfo : EIATTR_KPARAM_INFO
	.align		4
.L_33:
        /*0028*/ 	.byte	0x04, 0x17
        /*002a*/ 	.short	(.L_35 - .L_34)
.L_34:
        /*002c*/ 	.word	0x00000000
        /*0030*/ 	.short	0x0000
        /*0032*/ 	.short	0x0000
        /*0034*/ 	.byte	0x00, 0xf5, 0x21, 0x00


	//----- nvinfo : EIATTR_SPARSE_MMA_MASK
	.align		4
.L_35:
        /*0038*/ 	.byte	0x03, 0x50
        /*003a*/ 	.short	0x0000


	//----- nvinfo : EIATTR_MAXREG_COUNT
	.align		4
        /*003c*/ 	.byte	0x03, 0x1b
        /*003e*/ 	.short	0x00ff


	//----- nvinfo : EIATTR_NUM_BARRIERS
	.align		4
        /*0040*/ 	.byte	0x02, 0x4c
        /*0042*/ 	.byte	0x01
	.zero		1


	//----- nvinfo : EIATTR_MERCURY_ISA_VERSION
	.align		4
        /*0044*/ 	.byte	0x03, 0x5f
        /*0046*/ 	.short	0x0101


	//----- nvinfo : EIATTR_VRC_CTA_INIT_COUNT
	.align		4
        /*0048*/ 	.byte	0x02, 0x4a
	.zero		1
	.zero		1


	//----- nvinfo : EIATTR_EXIT_INSTR_OFFSETS
	.align		4
        /*004c*/ 	.byte	0x04, 0x1c
        /*004e*/ 	.short	(.L_37 - .L_36)


	//   ....[0]....
.L_36:
        /*0050*/ 	.word	0x000009d0


	//----- nvinfo : EIATTR_MAX_THREADS
	.align		4
.L_37:
        /*0054*/ 	.byte	0x04, 0x05
        /*0056*/ 	.short	(.L_39 - .L_38)
.L_38:
        /*0058*/ 	.word	0x00000080
        /*005c*/ 	.word	0x00000001
        /*0060*/ 	.word	0x00000001


	//----- nvinfo : EIATTR_CBANK_PARAM_SIZE
	.align		4
.L_39:
        /*0064*/ 	.byte	0x03, 0x19
        /*0066*/ 	.short	0x0018


	//----- nvinfo : EIATTR_PARAM_CBANK
	.align		4
        /*0068*/ 	.byte	0x04, 0x0a
        /*006a*/ 	.short	(.L_41 - .L_40)
	.align		4
.L_40:
        /*006c*/ 	.word	index@(.nv.constant0.pointwise_tvm)
        /*0070*/ 	.short	0x0380
        /*0072*/ 	.short	0x0018


	//----- nvinfo : EIATTR_SW_WAR
	.align		4
.L_41:
        /*0074*/ 	.byte	0x04, 0x36
        /*0076*/ 	.short	(.L_43 - .L_42)
.L_42:
        /*0078*/ 	.word	0x00000008
.L_43:


//--------------------- .nv.callgraph             --------------------------
	.section	.nv.callgraph,"",@"SHT_CUDA_CALLGRAPH"
	.align	4
	.sectionentsize	8
	.align		4
        /*0000*/ 	.word	0x00000000
	.align		4
        /*0004*/ 	.word	0xffffffff
	.align		4
        /*0008*/ 	.word	0x00000000
	.align		4
        /*000c*/ 	.word	0xfffffffe
	.align		4
        /*0010*/ 	.word	0x00000000
	.align		4
        /*0014*/ 	.word	0xfffffffd
	.align		4
        /*0018*/ 	.word	0x00000000
	.align		4
        /*001c*/ 	.word	0xfffffffc


//--------------------- .text.default_function_kernel0 --------------------------
	.section	.text.default_function_kernel0,"ax",@progbits
	.align	128
        .global         default_function_kernel0
        .type           default_function_kernel0,@function
        .size           default_function_kernel0,(.L_x_4 - default_function_kernel0)
        .other          default_function_kernel0,@"STO_CUDA_ENTRY STV_DEFAULT"
default_function_kernel0:
.text.default_function_kernel0:
[----:B------:R-:W-:Y:S01]  /*0000*/  LDC R1, c[0x0][0x37c] ;  /* 0x0000df00ff017b82 */ /* 0x000fe20000000800 */
[----:B------:R-:W0:Y:S07]  /*0010*/  S2R R11, SR_TID.Y ;  /* 0x00000000000b7919 */ /* 0x000e2e0000002200 */
[----:B------:R-:W1:Y:S01]  /*0020*/  LDC.64 R8, c[0x0][0x388] ;  /* 0x0000e200ff087b82 */ /* 0x000e620000000a00 */
[----:B------:R-:W-:Y:S01]  /*0030*/  UMOV UR4, 0x400 ;  /* 0x0000040000047882 */ /* 0x000fe20000000000 */
[----:B------:R-:W-:Y:S01]  /*0040*/  HFMA2 R21, -RZ, RZ, 0, 0 ;  /* 0x00000000ff157431 */ /* 0x000fe200000001ff */
[----:B------:R-:W0:Y:S01]  /*0050*/  S2R R0, SR_TID.Z ;  /* 0x0000000000007919 */ /* 0x000e220000002300 */
[----:B------:R-:W-:Y:S01]  /*0060*/  UIADD3 UR5, UPT, UPT, UR4, 0x40, URZ ;  /* 0x0000004004057890 */ /* 0x000fe2000fffe0ff */
[----:B------:R-:W-:-:S02]  /*0070*/  CS2R R18, SRZ ;  /* 0x0000000000127805 */ /* 0x000fc4000001ff00 */
[----:B------:R-:W-:Y:S01]  /*0080*/  CS2R R24, SRZ ;  /* 0x0000000000187805 */ /* 0x000fe2000001ff00 */
[----:B------:R-:W2:Y:S01]  /*0090*/  S2R R10, SR_TID.X ;  /* 0x00000000000a7919 */ /* 0x000ea20000002100 */
[----:B------:R-:W3:Y:S01]  /*00a0*/  S2UR UR6, SR_CgaCtaId ;  /* 0x00000000000679c3 */ /* 0x000ee20000008800 */
[----:B------:R-:W-:Y:S01]  /*00b0*/  IMAD.MOV.U32 R22, RZ, RZ, RZ ;  /* 0x000000ffff167224 */ /* 0x000fe200078e00ff */
[----:B------:R-:W-:Y:S01]  /*00c0*/  CS2R R16, SRZ ;  /* 0x0000000000107805 */ /* 0x000fe2000001ff00 */
[----:B------:R-:W4:Y:S01]  /*00d0*/  S2R R5, SR_CTAID.Y ;  /* 0x0000000000057919 */ /* 0x000f220000002600 */
[----:B------:R-:W0:Y:S01]  /*00e0*/  LDCU.64 UR8, c[0x0][0x358] ;  /* 0x00006b00ff0877ac */ /* 0x000e220008000a00 */
[----:B------:R-:W5:Y:S01]  /*00f0*/  S2R R2, SR_CTAID.X ;  /* 0x0000000000027919 */ /* 0x000f620000002500 */
[----:B---3--:R-:W-:Y:S02]  /*0100*/  ULEA UR5, UR6, UR5, 0x18 ;  /* 0x0000000506057291 */ /* 0x008fe4000f8ec0ff */
[----:B------:R-:W-:Y:S01]  /*0110*/  ULEA UR4, UR6, UR4, 0x18 ;  /* 0x0000000406047291 */ /* 0x000fe2000f8ec0ff */
[C---:B0-----:R-:W-:Y:S01]  /*0120*/  LEA R3, R0.reuse, R11, 0x2 ;  /* 0x0000000b00037211 */ /* 0x041fe200078e10ff */
[----:B------:R-:W-:-:S03]  /*0130*/  IMAD R6, R0, 0x2, R11 ;  /* 0x0000000200067824 */ /* 0x000fc600078e020b */
[----:B--2---:R-:W-:Y:S01]  /*0140*/  LEA R3, R3, R10, 0x1 ;  /* 0x0000000a03037211 */ /* 0x004fe200078e08ff */
[----:B------:R-:W-:-:S03]  /*0150*/  IMAD.SHL.U32 R4, R6, 0x10, RZ ;  /* 0x0000001006047824 */ /* 0x000fc600078e00ff */
[----:B------:R-:W-:Y:S02]  /*0160*/  SHF.L.U32 R7, R3, 0x6, RZ ;  /* 0x0000000603077819 */ /* 0x000fe400000006ff */
[-C--:B------:R-:W-:Y:S02]  /*0170*/  IADD3 R3, PT, PT, R10, R11.reuse, RZ ;  /* 0x0000000b0a037210 */ /* 0x080fe40007ffe0ff */
[----:B------:R-:W-:Y:S01]  /*0180*/  LOP3.LUT R4, R4, 0xc0, RZ, 0xc0, !PT ;  /* 0x000000c004047812 */ /* 0x000fe200078ec0ff */
[----:B-1----:R-:W-:Y:S01]  /*0190*/  IMAD.WIDE.U32 R8, R7, 0x4, R8 ;  /* 0x0000000407087825 */ /* 0x002fe200078e0008 */
[C---:B------:R-:W-:Y:S02]  /*01a0*/  ISETP.GT.U32.AND P0, PT, R3.reuse, 0x1, PT ;  /* 0x000000010300780c */ /* 0x040fe40003f04070 */
[----:B----4-:R-:W-:Y:S01]  /*01b0*/  PRMT R7, R4, 0x6540, R5 ;  /* 0x0000654004077816 */ /* 0x010fe20000000005 */
[----:B------:R-:W-:Y:S01]  /*01c0*/  IMAD R12, R0, 0x2, R3 ;  /* 0x00000002000c7824 */ /* 0x000fe200078e0203 */
[----:B------:R-:W-:-:S02]  /*01d0*/  IADD3 R3, PT, PT, R3, R11, RZ ;  /* 0x0000000b03037210 */ /* 0x000fc40007ffe0ff */
[----:B------:R-:W-:Y:S01]  /*01e0*/  ISETP.NE.OR P1, PT, R10, RZ, P0 ;  /* 0x000000ff0a00720c */ /* 0x000fe20000725670 */
[----:B-----5:R-:W-:Y:S01]  /*01f0*/  IMAD R7, R2, 0x4, R7 ;  /* 0x0000000402077824 */ /* 0x020fe200078e0207 */
[----:B------:R-:W-:Y:S02]  /*0200*/  ISETP.GT.U32.AND P0, PT, R3, 0x7, PT ;  /* 0x000000070300780c */ /* 0x000fe40003f04070 */
[----:B------:R-:W-:Y:S02]  /*0210*/  IADD3 R28, P2, PT, R8, 0x4, RZ ;  /* 0x00000004081c7810 */ /* 0x000fe40007f5e0ff */
[----:B------:R-:W-:Y:S01]  /*0220*/  LEA R8, R11, R3, 0x1 ;  /* 0x000000030b087211 */ /* 0x000fe200078e08ff */
[----:B------:R-:W-:Y:S01]  /*0230*/  IMAD R3, R0, 0x8, R3 ;  /* 0x0000000800037824 */ /* 0x000fe200078e0203 */
[----:B------:R-:W-:Y:S01]  /*0240*/  LOP3.LUT R4, R6, 0x3, RZ, 0xc0, !PT ;  /* 0x0000000306047812 */ /* 0x000fe200078ec0ff */
[----:B------:R-:W-:Y:S01]  /*0250*/  IMAD.X R29, RZ, RZ, R9, P2 ;  /* 0x000000ffff1d7224 */ /* 0x000fe200010e0609 */
[----:B------:R-:W-:-:S02]  /*0260*/  ISETP.GT.U32.OR P0, PT, R10, 0x1, P0 ;  /* 0x000000010a00780c */ /* 0x000fc40000704470 */
[----:B------:R-:W-:Y:S02]  /*0270*/  ISETP.GT.U32.OR P1, PT, R12, 0xf, P1 ;  /* 0x0000000f0c00780c */ /* 0x000fe40000f24470 */
[----:B------:R-:W-:Y:S02]  /*0280*/  IADD3 R4, PT, PT, R4, R7, RZ ;  /* 0x0000000704047210 */ /* 0x000fe40007ffe0ff */
[----:B------:R-:W-:Y:S02]  /*0290*/  SHF.L.U32 R5, R5, 0x8, RZ ;  /* 0x0000000805057819 */ /* 0x000fe400000006ff */
[C---:B------:R-:W-:Y:S02]  /*02a0*/  ISETP.GT.U32.OR P0, PT, R3.reuse, 0x3f, P0 ;  /* 0x0000003f0300780c */ /* 0x040fe40000704470 */
[----:B------:R-:W-:Y:S02]  /*02b0*/  LEA R7, R3, UR5, 0x2 ;  /* 0x0000000503077c11 */ /* 0x000fe4000f8e10ff */
[----:B------:R-:W-:-:S02]  /*02c0*/  LEA R6, R6, UR4, 0x2 ;  /* 0x0000000406067c11 */ /* 0x000fc4000f8e10ff */
[----:B------:R-:W-:Y:S01]  /*02d0*/  LEA R3, R8, UR4, 0x2 ;  /* 0x0000000408037c11 */ /* 0x000fe2000f8e10ff */
[----:B------:R-:W-:-:S06]  /*02e0*/  UMOV UR4, URZ ;  /* 0x000000ff00047c82 */ /* 0x000fcc0008000000 */
.L_x_0:
[----:B------:R-:W0:Y:S01]  /*02f0*/  @!P1 LDC.64 R8, c[0x0][0x380] ;  /* 0x0000e000ff089b82 */ /* 0x000e220000000a00 */
[----:B------:R-:W2:Y:S01]  /*0300*/  @!P0 LDG.E.CONSTANT R12, desc[UR8][R28.64+-0x4] ;  /* 0xfffffc081c0c8981 */ /* 0x000ea2000c1e9900 */
[----:B------:R-:W-:-:S03]  /*0310*/  @!P1 VIADD R11, R4, 0x1000 ;  /* 0x00001000040b9836 */ /* 0x000fc60000000000 */
[----:B------:R-:W3:Y:S01]  /*0320*/  @!P0 LDG.E.CONSTANT R26, desc[UR8][R28.64] ;  /* 0x000000081c1a8981 */ /* 0x000ee2000c1e9900 */
[----:B0-----:R-:W-:-:S05]  /*0330*/  @!P1 IMAD.WIDE.U32 R8, R4, 0x4, R8 ;  /* 0x0000000404089825 */ /* 0x001fca00078e0008 */
[----:B------:R0:W4:Y:S01]  /*0340*/  @!P1 LDG.E.CONSTANT R13, desc[UR8][R8.64] ;  /* 0x00000008080d9981 */ /* 0x000122000c1e9900 */
[----:B------:R-:W-:Y:S08]  /*0350*/  BAR.SYNC.DEFER_BLOCKING 0x0 ;  /* 0x0000000000007b1d */ /* 0x000ff00000010000 */
[----:B0-----:R-:W0:Y:S02]  /*0360*/  @!P1 LDC.64 R8, c[0x0][0x380] ;  /* 0x0000e000ff089b82 */ /* 0x001e240000000a00 */
[----:B0-----:R-:W-:-:S05]  /*0370*/  @!P1 IMAD.WIDE.U32 R10, R11, 0x4, R8 ;  /* 0x000000040b0a9825 */ /* 0x001fca00078e0008 */
[----:B------:R0:W5:Y:S01]  /*0380*/  @!P1 LDG.E.CONSTANT R27, desc[UR8][R10.64] ;  /* 0x000000080a1b9981 */ /* 0x000162000c1e9900 */
[----:B------:R-:W1:Y:S01]  /*0390*/  S2UR UR6, SR_CgaCtaId ;  /* 0x00000000000679c3 */ /* 0x000e620000008800 */
[----:B------:R-:W-:Y:S02]  /*03a0*/  UMOV UR5, 0x400 ;  /* 0x0000040000057882 */ /* 0x000fe40000000000 */
[----:B------:R-:W-:-:S04]  /*03b0*/  UIADD3 UR5, UPT, UPT, UR5, 0x40, URZ ;  /* 0x0000004005057890 */ /* 0x000fc8000fffe0ff */
[----:B-1----:R-:W-:-:S06]  /*03c0*/  ULEA UR5, UR6, UR5, 0x18 ;  /* 0x0000000506057291 */ /* 0x002fcc000f8ec0ff */
[----:B------:R-:W-:Y:S01]  /*03d0*/  LEA R20, R0, UR5, 0x5 ;  /* 0x0000000500147c11 */ /* 0x000fe2000f8e28ff */
[----:B------:R-:W-:-:S04]  /*03e0*/  UIADD3 UR4, UPT, UPT, UR4, 0x2, URZ ;  /* 0x0000000204047890 */ /* 0x000fc8000fffe0ff */
[----:B------:R-:W-:Y:S01]  /*03f0*/  UISETP.NE.AND UP0, UPT, UR4, 0x40, UPT ;  /* 0x000000400400788c */ /* 0x000fe2000bf05270 */
[----:B------:R-:W-:Y:S01]  /*0400*/  IADD3 R28, P2, PT, R28, 0x8, RZ ;  /* 0x000000081c1c7810 */ /* 0x000fe20007f5e0ff */
[----:B------:R-:W-:-:S03]  /*0410*/  VIADD R4, R4, 0x2000 ;  /* 0x0000200004047836 */ /* 0x000fc60000000000 */
[----:B------:R-:W-:Y:S01]  /*0420*/  IADD3.X R29, PT, PT, RZ, R29, RZ, P2, !PT ;  /* 0x0000001dff1d7210 */ /* 0x000fe200017fe4ff */
[----:B----4-:R-:W-:Y:S04]  /*0430*/  @!P1 STS [R6], R13 ;  /* 0x0000000d06009388 */ /* 0x010fe80000000800 */
[----:B--2---:R-:W-:Y:S01]  /*0440*/  @!P0 STS [R7], R12 ;  /* 0x0000000c07008388 */ /* 0x004fe20000000800 */
[----:B------:R-:W-:Y:S06]  /*0450*/  BAR.SYNC.DEFER_BLOCKING 0x0 ;  /* 0x0000000000007b1d */ /* 0x000fec0000010000 */
[----:B------:R-:W-:Y:S04]  /*0460*/  LDS R23, [R3] ;  /* 0x0000000003177984 */ /* 0x000fe80000000800 */
[----:B0-----:R-:W0:Y:S04]  /*0470*/  LDS.128 R8, [R20] ;  /* 0x0000000014087984 */ /* 0x001e280000000c00 */
[----:B------:R-:W1:Y:S01]  /*0480*/  LDS.128 R12, [R20+0x10] ;  /* 0x00001000140c7984 */ /* 0x000e620000000c00 */
[----:B------:R-:W-:Y:S06]  /*0490*/  BAR.SYNC.DEFER_BLOCKING 0x0 ;  /* 0x0000000000007b1d */ /* 0x000fec0000010000 */
[----:B-----5:R-:W-:Y:S04]  /*04a0*/  @!P1 STS [R6], R27 ;  /* 0x0000001b06009388 */ /* 0x020fe80000000800 */
[----:B---3--:R-:W-:Y:S01]  /*04b0*/  @!P0 STS [R7], R26 ;  /* 0x0000001a07008388 */ /* 0x008fe20000000800 */
[----:B------:R-:W-:Y:S01]  /*04c0*/  BAR.SYNC.DEFER_BLOCKING 0x0 ;  /* 0x0000000000007b1d */ /* 0x000fe20000010000 */
[C---:B0-----:R-:W-:Y:S01]  /*04d0*/  FFMA R16, R23.reuse, R8, R16 ;  /* 0x0000000817107223 */ /* 0x041fe20000000010 */
[C---:B------:R-:W-:Y:S01]  /*04e0*/  FFMA R17, R23.reuse, R9, R17 ;  /* 0x0000000917117223 */ /* 0x040fe20000000011 */
[C---:B------:R-:W-:Y:S01]  /*04f0*/  FFMA R19, R23.reuse, R10, R19 ;  /* 0x0000000a17137223 */ /* 0x040fe20000000013 */
[C---:B------:R-:W-:Y:S01]  /*0500*/  FFMA R22, R23.reuse, R11, R22 ;  /* 0x0000000b17167223 */ /* 0x040fe20000000016 */
[C---:B-1----:R-:W-:Y:S01]  /*0510*/  FFMA R24, R23.reuse, R12, R24 ;  /* 0x0000000c17187223 */ /* 0x042fe20000000018 */
[C---:B------:R-:W-:Y:S01]  /*0520*/  FFMA R25, R23.reuse, R13, R25 ;  /* 0x0000000d17197223 */ /* 0x040fe20000000019 */
[C---:B------:R-:W-:Y:S01]  /*0530*/  FFMA R18, R23.reuse, R14, R18 ;  /* 0x0000000e17127223 */ /* 0x040fe20000000012 */
[----:B------:R-:W-:Y:S01]  /*0540*/  FFMA R21, R23, R15, R21 ;  /* 0x0000000f17157223 */ /* 0x000fe20000000015 */
[----:B------:R-:W-:Y:S04]  /*0550*/  LDS R26, [R3] ;  /* 0x00000000031a7984 */ /* 0x000fe80000000800 */
[----:B------:R-:W0:Y:S04]  /*0560*/  LDS.128 R8, [R20] ;  /* 0x0000000014087984 */ /* 0x000e280000000c00 */
[----:B------:R-:W1:Y:S01]  /*0570*/  LDS.128 R12, [R20+0x10] ;  /* 0x00001000140c7984 */ /* 0x000e620000000c00 */
        /* <DEDUP_REMOVED lines=8> */
[----:B------:R-:W-:Y:S06]  /*0600*/  BRA.U UP0, `(.L_x_0) ;  /* 0xfffffffd00387547 */ /* 0x000fec000b83ffff */
[----:B------:R-:W0:Y:S01]  /*0610*/  S2R R3, SR_TID.X ;  /* 0x0000000000037919 */ /* 0x000e220000002100 */
[----:B------:R-:W1:Y:S01]  /*0620*/  LDC.64 R6, c[0x0][0x390] ;  /* 0x0000e400ff067b82 */ /* 0x000e620000000a00 */
[----:B------:R-:W-:Y:S01]  /*0630*/  SHF.L.U32 R0, R0, 0xf, RZ ;  /* 0x0000000f00007819 */ /* 0x000fe200000006ff */
[----:B------:R-:W2:Y:S03]  /*0640*/  S2R R9, SR_TID.Y ;  /* 0x0000000000097919 */ /* 0x000ea60000002200 */
[----:B0-----:R-:W-:-:S05]  /*0650*/  LOP3.LUT R0, R0, R3, RZ, 0xfc, !PT ;  /* 0x0000000300007212 */ /* 0x001fca00078efcff */
[----:B------:R-:W-:-:S05]  /*0660*/  IMAD.IADD R0, R5, 0x1, R0 ;  /* 0x0000000105007824 */ /* 0x000fca00078e0200 */
[----:B--2---:R-:W-:-:S05]  /*0670*/  LEA R3, R9, R0, 0x6 ;  /* 0x0000000009037211 */ /* 0x004fca00078e30ff */
[----:B------:R-:W-:-:S04]  /*0680*/  IMAD R3, R2, 0x4, R3 ;  /* 0x0000000402037824 */ /* 0x000fc800078e0203 */
[----:B-1----:R-:W-:-:S05]  /*0690*/  IMAD.WIDE.U32 R6, R3, 0x4, R6 ;  /* 0x0000000403067825 */ /* 0x002fca00078e0006 */
[----:B------:R-:W-:Y:S04]  /*06a0*/  STG.E desc[UR8][R6.64], R16 ;  /* 0x0000001006007986 */ /* 0x000fe8000c101908 */
[----:B------:R-:W-:Y:S04]  /*06b0*/  STG.E desc[UR8][R6.64+0x4000], R17 ;  /* 0x0040001106007986 */ /* 0x000fe8000c101908 */
[----:B------:R-:W-:Y:S04]  /*06c0*/  STG.E desc[UR8][R6.64+0x8000], R19 ;  /* 0x0080001306007986 */ /* 0x000fe8000c101908 */
[----:B------:R-:W-:Y:S04]  /*06d0*/  STG.E desc[UR8][R6.64+0xc000], R22 ;  /* 0x00c0001606007986 */ /* 0x000fe8000c101908 */
[----:B------:R-:W-:Y:S04]  /*06e0*/  STG.E desc[UR8][R6.64+0x10000], R24 ;  /* 0x0100001806007986 */ /* 0x000fe8000c101908 */
[----:B------:R-:W-:Y:S04]  /*06f0*/  STG.E desc[UR8][R6.64+0x14000], R25 ;  /* 0x0140001906007986 */ /* 0x000fe8000c101908 */
[----:B------:R-:W-:Y:S04]  /*0700*/  STG.E desc[UR8][R6.64+0x18000], R18 ;  /* 0x0180001206007986 */ /* 0x000fe8000c101908 */
[----:B------:R-:W-:Y:S01]  /*0710*/  STG.E desc[UR8][R6.64+0x1c000], R21 ;  /* 0x01c0001506007986 */ /* 0x000fe2000c101908 */
[----:B------:R-:W-:Y:S05]  /*0720*/  EXIT ;  /* 0x000000000000794d */ /* 0x000fea0003800000 */
.L_x_1:
[----:B------:R-:W-:-:S00]  /*0730*/  BRA `(.L_x_1) ;  /* 0xfffffffc00fc7947 */ /* 0x000fc0000383ffff */
[----:B------:R-:W-:-:S00]  /*0740*/  NOP ;  /* 0x0000000000007918 */ /* 0x000fc00000000000 */
        /* <DEDUP_REMOVED lines=11> */
.L_x_4:


//--------------------- .text.pointwise_tvm       --------------------------
	.section	.text.pointwise_tvm,"ax",@progbits
	.align	128
        .global         pointwise_tvm
        .type           pointwise_tvm,@function
        .size           pointwise_tvm,(.L_x_5 - pointwise_tvm)
        .other          pointwise_tvm,@"STO_CUDA_ENTRY STV_DEFAULT"
pointwise_tvm:
.text.pointwise_tvm:
[----:B------:R-:W-:Y:S01]  /*0000*/  LDC R1, c[0x0][0x37c] ;  /* 0x0000df00ff017b82 */ /* 0x000fe20000000800 */
[----:B------:R-:W0:Y:S07]  /*0010*/  S2R R6, SR_TID.Y ;  /* 0x0000000000067919 */ /* 0x000e2e0000002200 */
[----:B------:R-:W1:Y:S01]  /*0020*/  S2UR UR5, SR_CTAID.Y ;  /* 0x00000000000579c3 */ /* 0x000e620000002600 */
[----:B------:R-:W-:Y:S01]  /*0030*/  UMOV UR4, 0x400 ;  /* 0x0000040000047882 */ /* 0x000fe20000000000 */
[----:B------:R-:W-:Y:S01]  /*0040*/  HFMA2 R47, -RZ, RZ, 0, 0 ;  /* 0x00000000ff2f7431 */ /* 0x000fe200000001ff */
[----:B------:R-:W2:Y:S01]  /*0050*/  S2R R0, SR_TID.Z ;  /* 0x0000000000007919 */ /* 0x000ea20000002300 */
[----:B------:R-:W-:Y:S01]  /*0060*/  UIADD3 UR6, UPT, UPT, UR4, 0x100, URZ ;  /* 0x0000010004067890 */ /* 0x000fe2000fffe0ff */
[----:B------:R-:W-:-:S02]  /*0070*/  CS2R R10, SRZ ;  /* 0x00000000000a7805 */ /* 0x000fc4000001ff00 */
[----:B------:R-:W-:Y:S01]  /*0080*/  CS2R R12, SRZ ;  /* 0x00000000000c7805 */ /* 0x000fe2000001ff00 */
[----:B------:R-:W3:Y:S01]  /*0090*/  S2R R8, SR_TID.X ;  /* 0x0000000000087919 */ /* 0x000ee20000002100 */
[----:B------:R-:W4:Y:S01]  /*00a0*/  LDC.64 R42, c[0x0][0x388] ;  /* 0x0000e200ff2a7b82 */ /* 0x000f220000000a00 */
[----:B------:R-:W-:Y:S02]  /*00b0*/  CS2R R14, SRZ ;  /* 0x00000000000e7805 */ /* 0x000fe4000001ff00 */
[----:B------:R-:W-:Y:S01]  /*00c0*/  CS2R R24, SRZ ;  /* 0x0000000000187805 */ /* 0x000fe2000001ff00 */
[----:B------:R-:W5:Y:S01]  /*00d0*/  S2R R2, SR_CTAID.X ;  /* 0x0000000000027919 */ /* 0x000f620000002500 */
[----:B------:R-:W-:Y:S02]  /*00e0*/  CS2R R26, SRZ ;  /* 0x00000000001a7805 */ /* 0x000fe4000001ff00 */
[----:B------:R-:W-:Y:S02]  /*00f0*/  CS2R R50, SRZ ;  /* 0x0000000000327805 */ /* 0x000fe4000001ff00 */
[----:B------:R-:W-:-:S02]  /*0100*/  CS2R R30, SRZ ;  /* 0x00000000001e7805 */ /* 0x000fc4000001ff00 */
[----:B------:R-:W-:Y:S01]  /*0110*/  CS2R R36, SRZ ;  /* 0x0000000000247805 */ /* 0x000fe2000001ff00 */
[----:B------:R-:W5:Y:S01]  /*0120*/  S2UR UR7, SR_CgaCtaId ;  /* 0x00000000000779c3 */ /* 0x000f620000008800 */
[----:B------:R-:W-:Y:S02]  /*0130*/  CS2R R28, SRZ ;  /* 0x00000000001c7805 */ /* 0x000fe4000001ff00 */
[----:B------:R-:W-:Y:S02]  /*0140*/  CS2R R38, SRZ ;  /* 0x0000000000267805 */ /* 0x000fe4000001ff00 */
[----:B------:R-:W-:Y:S02]  /*0150*/  CS2R R40, SRZ ;  /* 0x0000000000287805 */ /* 0x000fe4000001ff00 */
[----:B------:R-:W-:Y:S02]  /*0160*/  CS2R R44, SRZ ;  /* 0x00000000002c7805 */ /* 0x000fe4000001ff00 */
[----:B------:R-:W-:Y:S01]  /*0170*/  MOV R49, RZ ;  /* 0x000000ff00317202 */ /* 0x000fe20000000f00 */
[----:B------:R-:W4:Y:S01]  /*0180*/  LDCU.64 UR8, c[0x0][0x358] ;  /* 0x00006b00ff0877ac */ /* 0x000f220008000a00 */
[----:B-1----:R-:W-:Y:S01]  /*0190*/  USHF.L.U32 UR5, UR5, 0x9, URZ ;  /* 0x0000000905057899 */ /* 0x002fe200080006ff */
[----:B0-----:R-:W-:-:S05]  /*01a0*/  SHF.L.U32 R3, R6, 0x7, RZ ;  /* 0x0000000706037819 */ /* 0x001fca00000006ff */
[----:B--2---:R-:W-:Y:S01]  /*01b0*/  IMAD R3, R0, 0x200, R3 ;  /* 0x0000020000037824 */ /* 0x004fe200078e0203 */
[----:B---3--:R-:W-:Y:S01]  /*01c0*/  LOP3.LUT R7, R8, UR5, RZ, 0xfc, !PT ;  /* 0x0000000508077c12 */ /* 0x008fe2000f8efcff */
[----:B-----5:R-:W-:-:S03]  /*01d0*/  ULEA UR6, UR7, UR6, 0x18 ;  /* 0x0000000607067291 */ /* 0x020fc6000f8ec0ff */
[----:B------:R-:W-:Y:S01]  /*01e0*/  LEA R5, R8, R3, 0x6 ;  /* 0x0000000308057211 */ /* 0x000fe200078e30ff */
[----:B------:R-:W-:Y:S01]  /*01f0*/  IMAD R3, R6, 0x2, R8 ;  /* 0x0000000206037824 */ /* 0x000fe200078e0208 */
[----:B------:R-:W-:Y:S01]  /*0200*/  SHF.L.U32 R4, R8, 0x1, RZ ;  /* 0x0000000108047819 */ /* 0x000fe200000006ff */
[C---:B------:R-:W-:Y:S01]  /*0210*/  IMAD R7, R0.reuse, 0x40, R7 ;  /* 0x0000004000077824 */ /* 0x040fe200078e0207 */
[----:B------:R-:W-:Y:S01]  /*0220*/  ULEA UR4, UR7, UR4, 0x18 ;  /* 0x0000000407047291 */ /* 0x000fe2000f8ec0ff */
[----:B----4-:R-:W-:Y:S01]  /*0230*/  IMAD.WIDE.U32 R42, R5, 0x4, R42 ;  /* 0x00000004052a7825 */ /* 0x010fe200078e002a */
[----:B------:R-:W-:Y:S02]  /*0240*/  LEA R46, R0, R3, 0x3 ;  /* 0x00000003002e7211 */ /* 0x000fe400078e18ff */
[C---:B------:R-:W-:Y:S01]  /*0250*/  ISETP.GT.U32.AND P0, PT, R3.reuse, 0x7, PT ;  /* 0x000000070300780c */ /* 0x040fe20003f04070 */
[----:B------:R-:W-:Y:S01]  /*0260*/  IMAD R7, R2, 0x8, R7 ;  /* 0x0000000802077824 */ /* 0x000fe200078e0207 */
[----:B------:R-:W-:-:S02]  /*0270*/  LEA.HI R3, R3, R0, RZ, 0x1d ;  /* 0x0000000003037211 */ /* 0x000fc400078fe8ff */
[----:B------:R-:W-:Y:S01]  /*0280*/  ISETP.GT.U32.AND P1, PT, R46, 0x3f, PT ;  /* 0x0000003f2e00780c */ /* 0x000fe20003f24070 */
[----:B------:R-:W-:Y:S01]  /*0290*/  IMAD R5, R6, 0x2, R7 ;  /* 0x0000000206057824 */ /* 0x000fe200078e0207 */
[----:B------:R-:W-:Y:S02]  /*02a0*/  ISETP.GT.U32.OR P0, PT, R8, 0x1, P0 ;  /* 0x000000010800780c */ /* 0x000fe40000704470 */
[----:B------:R-:W-:Y:S02]  /*02b0*/  CS2R R8, SRZ ;  /* 0x0000000000087805 */ /* 0x000fe4000001ff00 */
[----:B------:R-:W-:Y:S02]  /*02c0*/  ISETP.GT.U32.OR P1, PT, R3, 0x7, P1 ;  /* 0x000000070300780c */ /* 0x000fe40000f24470 */
[----:B------:R-:W-:Y:S02]  /*02d0*/  LEA R48, R6, R4, 0x4 ;  /* 0x0000000406307211 */ /* 0x000fe400078e20ff */
[----:B------:R-:W-:-:S02]  /*02e0*/  CS2R R6, SRZ ;  /* 0x0000000000067805 */ /* 0x000fc4000001ff00 */
[----:B------:R-:W-:Y:S01]  /*02f0*/  MOV R53, R43 ;  /* 0x0000002b00357202 */ /* 0x000fe20000000f00 */
[----:B------:R-:W-:Y:S01]  /*0300*/  IMAD.MOV.U32 R43, RZ, RZ, RZ ;  /* 0x000000ffff2b7224 */ /* 0x000fe200078e00ff */
[C---:B------:R-:W-:Y:S01]  /*0310*/  ISETP.GT.U32.OR P2, PT, R46.reuse, 0x3f, P0 ;  /* 0x0000003f2e00780c */ /* 0x040fe20000744470 */
[----:B------:R-:W-:Y:S01]  /*0320*/  IMAD.MOV.U32 R4, RZ, RZ, RZ ;  /* 0x000000ffff047224 */ /* 0x000fe200078e00ff */
[----:B------:R-:W-:Y:S02]  /*0330*/  PLOP3.LUT P1, PT, P1, P0, PT, 0xf8, 0x8f ;  /* 0x00000000008f781c */ /* 0x000fe40000f21f70 */
[----:B------:R-:W-:Y:S02]  /*0340*/  LEA R46, R46, UR6, 0x2 ;  /* 0x000000062e2e7c11 */ /* 0x000fe4000f8e10ff */
[----:B------:R-:W-:Y:S02]  /*0350*/  LEA R3, R0, UR6, 0x5 ;  /* 0x0000000600037c11 */ /* 0x000fe4000f8e28ff */
[----:B------:R-:W-:Y:S01]  /*0360*/  LEA R48, R48, UR4, 0x2 ;  /* 0x0000000430307c11 */ /* 0x000fe2000f8e10ff */
[----:B------:R-:W-:-:S06]  /*0370*/  UMOV UR4, URZ ;  /* 0x000000ff00047c82 */ /* 0x000fcc0008000000 */
.L_x_2:
[----:B------:R-:W0:Y:S01]  /*0380*/  @!P1 LDC.64 R16, c[0x0][0x380] ;  /* 0x0000e000ff109b82 */ /* 0x000e220000000a00 */
[----:B------:R-:W-:-:S05]  /*0390*/  @!P2 MOV R52, R42 ;  /* 0x0000002a0034a202 */ /* 0x000fca0000000f00 */
[----:B------:R1:W2:Y:S01]  /*03a0*/  @!P2 LDG.E.CONSTANT R23, desc[UR8][R52.64] ;  /* 0x000000083417a981 */ /* 0x0002a2000c1e9900 */
[----:B0-----:R-:W-:-:S05]  /*03b0*/  @!P1 IMAD.WIDE.U32 R16, R5, 0x4, R16 ;  /* 0x0000000405109825 */ /* 0x001fca00078e0010 */
[----:B------:R-:W3:Y:S01]  /*03c0*/  @!P1 LDG.E.CONSTANT R20, desc[UR8][R16.64] ;  /* 0x0000000810149981 */ /* 0x000ee2000c1e9900 */
[----:B------:R-:W0:Y:S01]  /*03d0*/  @!P1 S2R R18, SR_TID.Y ;  /* 0x0000000000129919 */ /* 0x000e220000002200 */
[----:B------:R-:W0:Y:S01]  /*03e0*/  @!P1 S2R R19, SR_TID.X ;  /* 0x0000000000139919 */ /* 0x000e220000002100 */
[----:B------:R-:W4:Y:S01]  /*03f0*/  @!P1 S2R R22, SR_CgaCtaId ;  /* 0x0000000000169919 */ /* 0x000f220000008800 */
[----:B------:R-:W-:Y:S02]  /*0400*/  @!P1 MOV R21, 0x400 ;  /* 0x0000040000159802 */ /* 0x000fe40000000f00 */
[----:B0-----:R-:W-:Y:S02]  /*0410*/  @!P1 LEA R19, R18, R19, 0x1 ;  /* 0x0000001312139211 */ /* 0x001fe400078e08ff */
[----:B----4-:R-:W-:-:S03]  /*0420*/  @!P1 LEA R22, R22, R21, 0x18 ;  /* 0x0000001516169211 */ /* 0x010fc600078ec0ff */
[----:B------:R-:W-:-:S05]  /*0430*/  @!P1 IMAD R19, R0, 0x8, R19 ;  /* 0x0000000800139824 */ /* 0x000fca00078e0213 */
[----:B------:R-:W-:Y:S01]  /*0440*/  @!P1 LEA R21, R19, R22, 0x2 ;  /* 0x0000001613159211 */ /* 0x000fe200078e10ff */
[----:B------:R-:W-:Y:S01]  /*0450*/  BAR.SYNC.DEFER_BLOCKING 0x0 ;  /* 0x0000000000007b1d */ /* 0x000fe20000010000 */
[----:B------:R-:W-:-:S04]  /*0460*/  UIADD3 UR4, UPT, UPT, UR4, 0x1, URZ ;  /* 0x0000000104047890 */ /* 0x000fc8000fffe0ff */
[----:B------:R-:W-:Y:S01]  /*0470*/  UISETP.NE.AND UP0, UPT, UR4, 0x40, UPT ;  /* 0x000000400400788c */ /* 0x000fe2000bf05270 */
[----:B------:R-:W-:Y:S01]  /*0480*/  IADD3 R42, P0, PT, R42, 0x4, RZ ;  /* 0x000000042a2a7810 */ /* 0x000fe20007f1e0ff */
[----:B------:R-:W-:-:S03]  /*0490*/  VIADD R5, R5, 0x1000 ;  /* 0x0000100005057836 */ /* 0x000fc60000000000 */
[----:B-1----:R-:W-:Y:S01]  /*04a0*/  IADD3.X R53, PT, PT, RZ, R53, RZ, P0, !PT ;  /* 0x00000035ff357210 */ /* 0x002fe200007fe4ff */
[----:B---3--:R-:W-:Y:S04]  /*04b0*/  @!P1 STS [R21], R20 ;  /* 0x0000001415009388 */ /* 0x008fe80000000800 */
[----:B--2---:R-:W-:Y:S01]  /*04c0*/  @!P2 STS [R46], R23 ;  /* 0x000000172e00a388 */ /* 0x004fe20000000800 */
[----:B------:R-:W-:Y:S06]  /*04d0*/  BAR.SYNC.DEFER_BLOCKING 0x0 ;  /* 0x0000000000007b1d */ /* 0x000fec0000010000 */
[----:B------:R-:W-:Y:S04]  /*04e0*/  LDS.64 R32, [R48] ;  /* 0x0000000030207984 */ /* 0x000fe80000000a00 */
[----:B------:R-:W0:Y:S04]  /*04f0*/  LDS.128 R16, [R3] ;  /* 0x0000000003107984 */ /* 0x000e280000000c00 */
[----:B------:R-:W1:Y:S04]  /*0500*/  LDS.64 R34, [R48+0x20] ;  /* 0x0000200030227984 */ /* 0x000e680000000a00 */
[----:B------:R-:W2:Y:S01]  /*0510*/  LDS.128 R20, [R3+0x10] ;  /* 0x0000100003147984 */ /* 0x000ea20000000c00 */
[-C--:B0-----:R-:W-:Y:S01]  /*0520*/  FFMA R29, R32, R16.reuse, R29 ;  /* 0x00000010201d7223 */ /* 0x081fe2000000001d */
[----:B------:R-:W-:Y:S01]  /*0530*/  FFMA R41, R16, R33, R41 ;  /* 0x0000002110297223 */ /* 0x000fe20000000029 */
[-C--:B------:R-:W-:Y:S01]  /*0540*/  FFMA R37, R32, R17.reuse, R37 ;  /* 0x0000001120257223 */ /* 0x080fe20000000025 */
[----:B------:R-:W-:Y:S01]  /*0550*/  FFMA R26, R33, R17, R26 ;  /* 0x00000011211a7223 */ /* 0x000fe2000000001a */
[----:B-1----:R-:W-:Y:S01]  /*0560*/  FFMA R39, R34, R16, R39 ;  /* 0x0000001022277223 */ /* 0x002fe20000000027 */
[----:B------:R-:W-:Y:S01]  /*0570*/  FFMA R28, R16, R35, R28 ;  /* 0x00000023101c7223 */ /* 0x000fe2000000001c */
[-C--:B------:R-:W-:Y:S01]  /*0580*/  FFMA R31, R34, R17.reuse, R31 ;  /* 0x00000011221f7223 */ /* 0x080fe2000000001f */
[----:B------:R-:W-:Y:S01]  /*0590*/  FFMA R24, R35, R17, R24 ;  /* 0x0000001123187223 */ /* 0x000fe20000000018 */
[-C--:B------:R-:W-:Y:S01]  /*05a0*/  FFMA R50, R32, R18.reuse, R50 ;  /* 0x0000001220327223 */ /* 0x080fe20000000032 */
[-C--:B------:R-:W-:Y:S01]  /*05b0*/  FFMA R14, R33, R18.reuse, R14 ;  /* 0x00000012210e7223 */ /* 0x080fe2000000000e */
[-C--:B------:R-:W-:Y:S01]  /*05c0*/  FFMA R27, R34, R18.reuse, R27 ;  /* 0x00000012221b7223 */ /* 0x080fe2000000001b */
[----:B------:R-:W-:Y:S01]  /*05d0*/  FFMA R12, R35, R18, R12 ;  /* 0x00000012230c7223 */ /* 0x000fe2000000000c */
[-C--:B------:R-:W-:Y:S01]  /*05e0*/  FFMA R25, R32, R19.reuse, R25 ;  /* 0x0000001320197223 */ /* 0x080fe20000000019 */
[-C--:B------:R-:W-:Y:S01]  /*05f0*/  FFMA R10, R33, R19.reuse, R10 ;  /* 0x00000013210a7223 */ /* 0x080fe2000000000a */
[-C--:B------:R-:W-:Y:S01]  /*0600*/  FFMA R15, R34, R19.reuse, R15 ;  /* 0x00000013220f7223 */ /* 0x080fe2000000000f */
[----:B------:R-:W-:Y:S01]  /*0610*/  FFMA R8, R35, R19, R8 ;  /* 0x0000001323087223 */ /* 0x000fe20000000008 */
[-C--:B--2---:R-:W-:Y:S01]  /*0620*/  FFMA R13, R32, R20.reuse, R13 ;  /* 0x00000014200d7223 */ /* 0x084fe2000000000d */
[----:B------:R-:W-:Y:S01]  /*0630*/  FFMA R11, R20, R33, R11 ;  /* 0x00000021140b7223 */ /* 0x000fe2000000000b */
[----:B------:R-:W-:Y:S01]  /*0640*/  FFMA R9, R34, R20, R9 ;  /* 0x0000001422097223 */ /* 0x000fe20000000009 */
        /* <DEDUP_REMOVED lines=13> */
[----:B------:R-:W-:Y:S06]  /*0720*/  BRA.U UP0, `(.L_x_2) ;  /* 0xfffffffd00147547 */ /* 0x000fec000b83ffff */
[----:B------:R-:W0:Y:S01]  /*0730*/  S2R R3, SR_TID.Y ;  /* 0x0000000000037919 */ /* 0x000e220000002200 */
[----:B------:R-:W1:Y:S01]  /*0740*/  LDC.64 R16, c[0x0][0x390] ;  /* 0x0000e400ff107b82 */ /* 0x000e620000000a00 */
[----:B------:R-:W-:Y:S01]  /*0750*/  LEA R0, R0, UR5, 0xf ;  /* 0x0000000500007c11 */ /* 0x000fe2000f8e78ff */
[----:B------:R-:W2:Y:S01]  /*0760*/  S2R R5, SR_TID.X ;  /* 0x0000000000057919 */ /* 0x000ea20000002100 */
[----:B0-----:R-:W-:-:S04]  /*0770*/  SHF.L.U32 R3, R3, 0x7, RZ ;  /* 0x0000000703037819 */ /* 0x001fc800000006ff */
[----:B------:R-:W-:Y:S01]  /*0780*/  IADD3 R3, PT, PT, R3, R0, RZ ;  /* 0x0000000003037210 */ /* 0x000fe20007ffe0ff */
[----:B--2---:R-:W-:-:S03]  /*0790*/  IMAD.SHL.U32 R0, R5, 0x2, RZ ;  /* 0x0000000205007824 */ /* 0x004fc600078e00ff */
[----:B------:R-:W-:-:S04]  /*07a0*/  LEA R3, R2, R3, 0x3 ;  /* 0x0000000302037211 */ /* 0x000fc800078e18ff */
[----:B------:R-:W-:-:S05]  /*07b0*/  IADD3 R3, PT, PT, R0, R3, RZ ;  /* 0x0000000300037210 */ /* 0x000fca0007ffe0ff */
        /* <DEDUP_REMOVED lines=34> */
.L_x_3:
        /* <DEDUP_REMOVED lines=10> */
.L_x_5:


//--------------------- .nv.shared.default_function_kernel0 --------------------------
	.section	.nv.shared.default_function_kernel0,"aw",@nobits
	.sectionflags	@""
	.align	4
.nv.shared.default_function_kernel0:
	.zero		1344


//--------------------- .nv.shared.reserved.0     --------------------------
	.section	.nv.shared.reserved.0,"aw",@nobits
	.weak		__nv_reservedSMEM_offset_0_alias
	.size		__nv_reservedSMEM_offset_0_alias, 0, 64
	.other		__nv_reservedSMEM_offset_0_alias,@"STO_CUDA_RESERVED_SHARED STV_DEFAULT"
__nv_reservedSMEM_offset_0_alias:
	.zero		0
	.zero		64


//--------------------- .nv.shared.pointwise_tvm  --------------------------
	.section	.nv.shared.pointwise_tvm,"aw",@nobits
	.sectionflags	@""
	.align	4
.nv.shared.pointwise_tvm:
	.zero		1536


//--------------------- .nv.constant0.default_function_kernel0 --------------------------
	.section	.nv.constant0.default_function_kernel0,"a",@progbits
	.sectionflags	@""
	.align	4
.nv.constant0.default_function_kernel0:
	.zero		920


//--------------------- .nv.constant0.pointwise_tvm --------------------------
	.section	.nv.constant0.pointwise_tvm,"a",@progbits
	.sectionflags	@""
	.align	4
.nv.constant0.pointwise_tvm:
	.zero		920


//--------------------- SYMBOLS --------------------------

	.type		.nv.reservedSmem.offset0,@object
	.size		.nv.reservedSmem.offset0,0x4
	.type		.nv.reservedSmem.cap,@object
	.size		.nv.reservedSmem.cap,0x4
